//
// Generated by NVIDIA NVVM Compiler
//
// Compiler Build ID: CL-36424714
// Cuda compilation tools, release 13.0, V13.0.88
// Based on NVVM 20.0.0
//

.version 9.0
.target sm_100
.address_size 64

	// .globl	_Z16sumMatrixOnGPU2DPfS_S_ii

.visible .entry _Z16sumMatrixOnGPU2DPfS_S_ii(
	.param .u64 .ptr .align 1 _Z16sumMatrixOnGPU2DPfS_S_ii_param_0,
	.param .u64 .ptr .align 1 _Z16sumMatrixOnGPU2DPfS_S_ii_param_1,
	.param .u64 .ptr .align 1 _Z16sumMatrixOnGPU2DPfS_S_ii_param_2,
	.param .u32 _Z16sumMatrixOnGPU2DPfS_S_ii_param_3,
	.param .u32 _Z16sumMatrixOnGPU2DPfS_S_ii_param_4
)
{
	.reg .pred 	%p<4>;
	.reg .b32 	%r<14>;
	.reg .b32 	%f<4>;
	.reg .b64 	%rd<11>;

	ld.param.u64 	%rd1, [_Z16sumMatrixOnGPU2DPfS_S_ii_param_0];
	ld.param.u64 	%rd2, [_Z16sumMatrixOnGPU2DPfS_S_ii_param_1];
	ld.param.u64 	%rd3, [_Z16sumMatrixOnGPU2DPfS_S_ii_param_2];
	ld.param.u32 	%r3, [_Z16sumMatrixOnGPU2DPfS_S_ii_param_3];
	ld.param.u32 	%r4, [_Z16sumMatrixOnGPU2DPfS_S_ii_param_4];
	mov.u32 	%r6, %ntid.x;
	mov.u32 	%r7, %ctaid.x;
	mov.u32 	%r8, %tid.x;
	mad.lo.s32 	%r1, %r6, %r7, %r8;
	mov.u32 	%r9, %ntid.y;
	mov.u32 	%r10, %ctaid.y;
	mov.u32 	%r11, %tid.y;
	mad.lo.s32 	%r12, %r9, %r10, %r11;
	setp.ge.u32 	%p1, %r1, %r3;
	setp.ge.u32 	%p2, %r12, %r4;
	or.pred  	%p3, %p1, %p2;
	@%p3 bra 	$L__BB0_2;
	cvta.to.global.u64 	%rd4, %rd1;
	cvta.to.global.u64 	%rd5, %rd2;
	cvta.to.global.u64 	%rd6, %rd3;
	mad.lo.s32 	%r13, %r3, %r12, %r1;
	mul.wide.u32 	%rd7, %r13, 4;
	add.s64 	%rd8, %rd4, %rd7;
	ld.global.f32 	%f1, [%rd8];
	add.s64 	%rd9, %rd5, %rd7;
	ld.global.f32 	%f2, [%rd9];
	add.f32 	%f3, %f1, %f2;
	add.s64 	%rd10, %rd6, %rd7;
	st.global.f32 	[%rd10], %f3;
$L__BB0_2:
	ret;

}
	// .globl	_Z16sumMatrixOnGPU1DPfS_S_ii
.visible .entry _Z16sumMatrixOnGPU1DPfS_S_ii(
	.param .u64 .ptr .align 1 _Z16sumMatrixOnGPU1DPfS_S_ii_param_0,
	.param .u64 .ptr .align 1 _Z16sumMatrixOnGPU1DPfS_S_ii_param_1,
	.param .u64 .ptr .align 1 _Z16sumMatrixOnGPU1DPfS_S_ii_param_2,
	.param .u32 _Z16sumMatrixOnGPU1DPfS_S_ii_param_3,
	.param .u32 _Z16sumMatrixOnGPU1DPfS_S_ii_param_4
)
{
	.reg .pred 	%p<12>;
	.reg .b32 	%r<114>;
	.reg .b32 	%f<88>;
	.reg .b64 	%rd<123>;

	ld.param.u64 	%rd4, [_Z16sumMatrixOnGPU1DPfS_S_ii_param_0];
	ld.param.u64 	%rd5, [_Z16sumMatrixOnGPU1DPfS_S_ii_param_1];
	ld.param.u64 	%rd6, [_Z16sumMatrixOnGPU1DPfS_S_ii_param_2];
	ld.param.u32 	%r69, [_Z16sumMatrixOnGPU1DPfS_S_ii_param_3];
	ld.param.u32 	%r70, [_Z16sumMatrixOnGPU1DPfS_S_ii_param_4];
	cvta.to.global.u64 	%rd1, %rd6;
	cvta.to.global.u64 	%rd2, %rd5;
	cvta.to.global.u64 	%rd3, %rd4;
	mov.u32 	%r71, %ntid.x;
	mov.u32 	%r72, %ctaid.x;
	mul.lo.s32 	%r1, %r71, %r72;
	mov.u32 	%r2, %tid.x;
	add.s32 	%r3, %r1, %r2;
	setp.ge.u32 	%p1, %r3, %r69;
	setp.lt.s32 	%p2, %r70, 1;
	or.pred  	%p3, %p1, %p2;
	@%p3 bra 	$L__BB1_13;
	setp.lt.u32 	%p4, %r70, 16;
	mov.b32 	%r110, 0;
	@%p4 bra 	$L__BB1_4;
	and.b32  	%r74, %r70, 2147483632;
	neg.s32 	%r108, %r74;
	add.s32 	%r75, %r2, %r69;
	add.s32 	%r107, %r75, %r1;
	shl.b32 	%r76, %r69, 1;
	add.s32 	%r106, %r3, %r76;
	mad.lo.s32 	%r105, %r69, 3, %r3;
	shl.b32 	%r77, %r69, 2;
	add.s32 	%r104, %r3, %r77;
	mad.lo.s32 	%r103, %r69, 5, %r3;
	mad.lo.s32 	%r102, %r69, 6, %r3;
	mad.lo.s32 	%r101, %r69, 7, %r3;
	shl.b32 	%r78, %r69, 3;
	add.s32 	%r100, %r3, %r78;
	mad.lo.s32 	%r99, %r69, 9, %r3;
	mad.lo.s32 	%r98, %r69, 10, %r3;
	mad.lo.s32 	%r97, %r69, 11, %r3;
	mad.lo.s32 	%r96, %r69, 12, %r3;
	mad.lo.s32 	%r95, %r69, 13, %r3;
	mad.lo.s32 	%r94, %r69, 14, %r3;
	mad.lo.s32 	%r93, %r69, 15, %r3;
	mov.u32 	%r92, %r3;
$L__BB1_3:
	.pragma "nounroll";
	and.b32  	%r110, %r70, 2147483632;
	mul.wide.u32 	%rd7, %r92, 4;
	add.s64 	%rd8, %rd3, %rd7;
	ld.global.f32 	%f1, [%rd8];
	add.s64 	%rd9, %rd2, %rd7;
	ld.global.f32 	%f2, [%rd9];
	add.f32 	%f3, %f1, %f2;
	add.s64 	%rd10, %rd1, %rd7;
	st.global.f32 	[%rd10], %f3;
	mul.wide.u32 	%rd11, %r107, 4;
	add.s64 	%rd12, %rd3, %rd11;
	ld.global.f32 	%f4, [%rd12];
	add.s64 	%rd13, %rd2, %rd11;
	ld.global.f32 	%f5, [%rd13];
	add.f32 	%f6, %f4, %f5;
	add.s64 	%rd14, %rd1, %rd11;
	st.global.f32 	[%rd14], %f6;
	mul.wide.u32 	%rd15, %r106, 4;
	add.s64 	%rd16, %rd3, %rd15;
	ld.global.f32 	%f7, [%rd16];
	add.s64 	%rd17, %rd2, %rd15;
	ld.global.f32 	%f8, [%rd17];
	add.f32 	%f9, %f7, %f8;
	add.s64 	%rd18, %rd1, %rd15;
	st.global.f32 	[%rd18], %f9;
	mul.wide.u32 	%rd19, %r105, 4;
	add.s64 	%rd20, %rd3, %rd19;
	ld.global.f32 	%f10, [%rd20];
	add.s64 	%rd21, %rd2, %rd19;
	ld.global.f32 	%f11, [%rd21];
	add.f32 	%f12, %f10, %f11;
	add.s64 	%rd22, %rd1, %rd19;
	st.global.f32 	[%rd22], %f12;
	mul.wide.u32 	%rd23, %r104, 4;
	add.s64 	%rd24, %rd3, %rd23;
	ld.global.f32 	%f13, [%rd24];
	add.s64 	%rd25, %rd2, %rd23;
	ld.global.f32 	%f14, [%rd25];
	add.f32 	%f15, %f13, %f14;
	add.s64 	%rd26, %rd1, %rd23;
	st.global.f32 	[%rd26], %f15;
	mul.wide.u32 	%rd27, %r103, 4;
	add.s64 	%rd28, %rd3, %rd27;
	ld.global.f32 	%f16, [%rd28];
	add.s64 	%rd29, %rd2, %rd27;
	ld.global.f32 	%f17, [%rd29];
	add.f32 	%f18, %f16, %f17;
	add.s64 	%rd30, %rd1, %rd27;
	st.global.f32 	[%rd30], %f18;
	mul.wide.u32 	%rd31, %r102, 4;
	add.s64 	%rd32, %rd3, %rd31;
	ld.global.f32 	%f19, [%rd32];
	add.s64 	%rd33, %rd2, %rd31;
	ld.global.f32 	%f20, [%rd33];
	add.f32 	%f21, %f19, %f20;
	add.s64 	%rd34, %rd1, %rd31;
	st.global.f32 	[%rd34], %f21;
	mul.wide.u32 	%rd35, %r101, 4;
	add.s64 	%rd36, %rd3, %rd35;
	ld.global.f32 	%f22, [%rd36];
	add.s64 	%rd37, %rd2, %rd35;
	ld.global.f32 	%f23, [%rd37];
	add.f32 	%f24, %f22, %f23;
	add.s64 	%rd38, %rd1, %rd35;
	st.global.f32 	[%rd38], %f24;
	mul.wide.u32 	%rd39, %r100, 4;
	add.s64 	%rd40, %rd3, %rd39;
	ld.global.f32 	%f25, [%rd40];
	add.s64 	%rd41, %rd2, %rd39;
	ld.global.f32 	%f26, [%rd41];
	add.f32 	%f27, %f25, %f26;
	add.s64 	%rd42, %rd1, %rd39;
	st.global.f32 	[%rd42], %f27;
	mul.wide.u32 	%rd43, %r99, 4;
	add.s64 	%rd44, %rd3, %rd43;
	ld.global.f32 	%f28, [%rd44];
	add.s64 	%rd45, %rd2, %rd43;
	ld.global.f32 	%f29, [%rd45];
	add.f32 	%f30, %f28, %f29;
	add.s64 	%rd46, %rd1, %rd43;
	st.global.f32 	[%rd46], %f30;
	mul.wide.u32 	%rd47, %r98, 4;
	add.s64 	%rd48, %rd3, %rd47;
	ld.global.f32 	%f31, [%rd48];
	add.s64 	%rd49, %rd2, %rd47;
	ld.global.f32 	%f32, [%rd49];
	add.f32 	%f33, %f31, %f32;
	add.s64 	%rd50, %rd1, %rd47;
	st.global.f32 	[%rd50], %f33;
	mul.wide.u32 	%rd51, %r97, 4;
	add.s64 	%rd52, %rd3, %rd51;
	ld.global.f32 	%f34, [%rd52];
	add.s64 	%rd53, %rd2, %rd51;
	ld.global.f32 	%f35, [%rd53];
	add.f32 	%f36, %f34, %f35;
	add.s64 	%rd54, %rd1, %rd51;
	st.global.f32 	[%rd54], %f36;
	mul.wide.u32 	%rd55, %r96, 4;
	add.s64 	%rd56, %rd3, %rd55;
	ld.global.f32 	%f37, [%rd56];
	add.s64 	%rd57, %rd2, %rd55;
	ld.global.f32 	%f38, [%rd57];
	add.f32 	%f39, %f37, %f38;
	add.s64 	%rd58, %rd1, %rd55;
	st.global.f32 	[%rd58], %f39;
	mul.wide.u32 	%rd59, %r95, 4;
	add.s64 	%rd60, %rd3, %rd59;
	ld.global.f32 	%f40, [%rd60];
	add.s64 	%rd61, %rd2, %rd59;
	ld.global.f32 	%f41, [%rd61];
	add.f32 	%f42, %f40, %f41;
	add.s64 	%rd62, %rd1, %rd59;
	st.global.f32 	[%rd62], %f42;
	mul.wide.u32 	%rd63, %r94, 4;
	add.s64 	%rd64, %rd3, %rd63;
	ld.global.f32 	%f43, [%rd64];
	add.s64 	%rd65, %rd2, %rd63;
	ld.global.f32 	%f44, [%rd65];
	add.f32 	%f45, %f43, %f44;
	add.s64 	%rd66, %rd1, %rd63;
	st.global.f32 	[%rd66], %f45;
	mul.wide.u32 	%rd67, %r93, 4;
	add.s64 	%rd68, %rd3, %rd67;
	ld.global.f32 	%f46, [%rd68];
	add.s64 	%rd69, %rd2, %rd67;
	ld.global.f32 	%f47, [%rd69];
	add.f32 	%f48, %f46, %f47;
	add.s64 	%rd70, %rd1, %rd67;
	st.global.f32 	[%rd70], %f48;
	add.s32 	%r108, %r108, 16;
	shl.b32 	%r79, %r69, 4;
	add.s32 	%r107, %r107, %r79;
	add.s32 	%r106, %r106, %r79;
	add.s32 	%r105, %r105, %r79;
	add.s32 	%r104, %r104, %r79;
	add.s32 	%r103, %r103, %r79;
	add.s32 	%r102, %r102, %r79;
	add.s32 	%r101, %r101, %r79;
	add.s32 	%r100, %r100, %r79;
	add.s32 	%r99, %r99, %r79;
	add.s32 	%r98, %r98, %r79;
	add.s32 	%r97, %r97, %r79;
	add.s32 	%r96, %r96, %r79;
	add.s32 	%r95, %r95, %r79;
	add.s32 	%r94, %r94, %r79;
	add.s32 	%r93, %r93, %r79;
	add.s32 	%r92, %r92, %r79;
	setp.ne.s32 	%p5, %r108, 0;
	@%p5 bra 	$L__BB1_3;
$L__BB1_4:
	and.b32  	%r56, %r70, 15;
	setp.eq.s32 	%p6, %r56, 0;
	@%p6 bra 	$L__BB1_13;
	and.b32  	%r57, %r70, 7;
	setp.lt.u32 	%p7, %r56, 8;
	@%p7 bra 	$L__BB1_7;
	mad.lo.s32 	%r80, %r110, %r69, %r3;
	mul.wide.u32 	%rd71, %r80, 4;
	add.s64 	%rd72, %rd3, %rd71;
	ld.global.f32 	%f49, [%rd72];
	add.s64 	%rd73, %rd2, %rd71;
	ld.global.f32 	%f50, [%rd73];
	add.f32 	%f51, %f49, %f50;
	add.s64 	%rd74, %rd1, %rd71;
	st.global.f32 	[%rd74], %f51;
	add.s32 	%r81, %r80, %r69;
	mul.wide.u32 	%rd75, %r81, 4;
	add.s64 	%rd76, %rd3, %rd75;
	ld.global.f32 	%f52, [%rd76];
	add.s64 	%rd77, %rd2, %rd75;
	ld.global.f32 	%f53, [%rd77];
	add.f32 	%f54, %f52, %f53;
	add.s64 	%rd78, %rd1, %rd75;
	st.global.f32 	[%rd78], %f54;
	add.s32 	%r82, %r81, %r69;
	mul.wide.u32 	%rd79, %r82, 4;
	add.s64 	%rd80, %rd3, %rd79;
	ld.global.f32 	%f55, [%rd80];
	add.s64 	%rd81, %rd2, %rd79;
	ld.global.f32 	%f56, [%rd81];
	add.f32 	%f57, %f55, %f56;
	add.s64 	%rd82, %rd1, %rd79;
	st.global.f32 	[%rd82], %f57;
	add.s32 	%r83, %r82, %r69;
	mul.wide.u32 	%rd83, %r83, 4;
	add.s64 	%rd84, %rd3, %rd83;
	ld.global.f32 	%f58, [%rd84];
	add.s64 	%rd85, %rd2, %rd83;
	ld.global.f32 	%f59, [%rd85];
	add.f32 	%f60, %f58, %f59;
	add.s64 	%rd86, %rd1, %rd83;
	st.global.f32 	[%rd86], %f60;
	add.s32 	%r84, %r83, %r69;
	mul.wide.u32 	%rd87, %r84, 4;
	add.s64 	%rd88, %rd3, %rd87;
	ld.global.f32 	%f61, [%rd88];
	add.s64 	%rd89, %rd2, %rd87;
	ld.global.f32 	%f62, [%rd89];
	add.f32 	%f63, %f61, %f62;
	add.s64 	%rd90, %rd1, %rd87;
	st.global.f32 	[%rd90], %f63;
	add.s32 	%r85, %r84, %r69;
	mul.wide.u32 	%rd91, %r85, 4;
	add.s64 	%rd92, %rd3, %rd91;
	ld.global.f32 	%f64, [%rd92];
	add.s64 	%rd93, %rd2, %rd91;
	ld.global.f32 	%f65, [%rd93];
	add.f32 	%f66, %f64, %f65;
	add.s64 	%rd94, %rd1, %rd91;
	st.global.f32 	[%rd94], %f66;
	add.s32 	%r86, %r85, %r69;
	mul.wide.u32 	%rd95, %r86, 4;
	add.s64 	%rd96, %rd3, %rd95;
	ld.global.f32 	%f67, [%rd96];
	add.s64 	%rd97, %rd2, %rd95;
	ld.global.f32 	%f68, [%rd97];
	add.f32 	%f69, %f67, %f68;
	add.s64 	%rd98, %rd1, %rd95;
	st.global.f32 	[%rd98], %f69;
	add.s32 	%r87, %r86, %r69;
	mul.wide.u32 	%rd99, %r87, 4;
	add.s64 	%rd100, %rd3, %rd99;
	ld.global.f32 	%f70, [%rd100];
	add.s64 	%rd101, %rd2, %rd99;
	ld.global.f32 	%f71, [%rd101];
	add.f32 	%f72, %f70, %f71;
	add.s64 	%rd102, %rd1, %rd99;
	st.global.f32 	[%rd102], %f72;
	add.s32 	%r110, %r110, 8;
$L__BB1_7:
	setp.eq.s32 	%p8, %r57, 0;
	@%p8 bra 	$L__BB1_13;
	and.b32  	%r60, %r70, 3;
	setp.lt.u32 	%p9, %r57, 4;
	@%p9 bra 	$L__BB1_10;
	mad.lo.s32 	%r88, %r110, %r69, %r3;
	mul.wide.u32 	%rd103, %r88, 4;
	add.s64 	%rd104, %rd3, %rd103;
	ld.global.f32 	%f73, [%rd104];
	add.s64 	%rd105, %rd2, %rd103;
	ld.global.f32 	%f74, [%rd105];
	add.f32 	%f75, %f73, %f74;
	add.s64 	%rd106, %rd1, %rd103;
	st.global.f32 	[%rd106], %f75;
	add.s32 	%r89, %r88, %r69;
	mul.wide.u32 	%rd107, %r89, 4;
	add.s64 	%rd108, %rd3, %rd107;
	ld.global.f32 	%f76, [%rd108];
	add.s64 	%rd109, %rd2, %rd107;
	ld.global.f32 	%f77, [%rd109];
	add.f32 	%f78, %f76, %f77;
	add.s64 	%rd110, %rd1, %rd107;
	st.global.f32 	[%rd110], %f78;
	add.s32 	%r90, %r89, %r69;
	mul.wide.u32 	%rd111, %r90, 4;
	add.s64 	%rd112, %rd3, %rd111;
	ld.global.f32 	%f79, [%rd112];
	add.s64 	%rd113, %rd2, %rd111;
	ld.global.f32 	%f80, [%rd113];
	add.f32 	%f81, %f79, %f80;
	add.s64 	%rd114, %rd1, %rd111;
	st.global.f32 	[%rd114], %f81;
	add.s32 	%r91, %r90, %r69;
	mul.wide.u32 	%rd115, %r91, 4;
	add.s64 	%rd116, %rd3, %rd115;
	ld.global.f32 	%f82, [%rd116];
	add.s64 	%rd117, %rd2, %rd115;
	ld.global.f32 	%f83, [%rd117];
	add.f32 	%f84, %f82, %f83;
	add.s64 	%rd118, %rd1, %rd115;
	st.global.f32 	[%rd118], %f84;
	add.s32 	%r110, %r110, 4;
$L__BB1_10:
	setp.eq.s32 	%p10, %r60, 0;
	@%p10 bra 	$L__BB1_13;
	mad.lo.s32 	%r113, %r110, %r69, %r3;
	neg.s32 	%r112, %r60;
$L__BB1_12:
	.pragma "nounroll";
	mul.wide.u32 	%rd119, %r113, 4;
	add.s64 	%rd120, %rd3, %rd119;
	ld.global.f32 	%f85, [%rd120];
	add.s64 	%rd121, %rd2, %rd119;
	ld.global.f32 	%f86, [%rd121];
	add.f32 	%f87, %f85, %f86;
	add.s64 	%rd122, %rd1, %rd119;
	st.global.f32 	[%rd122], %f87;
	add.s32 	%r113, %r113, %r69;
	add.s32 	%r112, %r112, 1;
	setp.ne.s32 	%p11, %r112, 0;
	@%p11 bra 	$L__BB1_12;
$L__BB1_13:
	ret;

}


// ===== COMPILED SASS (sm_100) =====

	.target	sm_100

	.elftype	@"ET_EXEC"


//--------------------- .note.nv.tkinfo           --------------------------
	.section	.note.nv.tkinfo,"",@"SHT_NOTE"
	.sectionflags	@"SHF_NOTE_NV_TKINFO"
	.tkinfo
        /*0018*/ 	.word	0x00000002
        /*0030*/ 	.string	""
        /*0030*/ 	.string	"ptxas"
        /*0030*/ 	.string	"Cuda compilation tools, release 13.0, V13.0.88"
        /*0030*/ 	.string	"Build cuda_13.0.r13.0/compiler.36424714_0"
        /*0030*/ 	.string	"-arch sm_100 -m 64 "



//--------------------- .note.nv.cuinfo           --------------------------
	.section	.note.nv.cuinfo,"",@"SHT_NOTE"
	.sectionflags	@"SHF_NOTE_NV_CUINFO"
        /*0018*/ 	.short	0x0002
        /*001a*/ 	.short	0x0064
        /*001c*/ 	.short	0x0082
	.zero		2


//--------------------- .nv.info                  --------------------------
	.section	.nv.info,"",@"SHT_CUDA_INFO"
	.align	4


	//----- nvinfo : EIATTR_REGCOUNT
	.align		4
        /*0000*/ 	.byte	0x04, 0x2f
        /*0002*/ 	.short	(.L_1 - .L_0)
	.align		4
.L_0:
        /*0004*/ 	.word	index@(_Z16sumMatrixOnGPU2DPfS_S_ii)
        /*0008*/ 	.word	0x0000000c


	//----- nvinfo : EIATTR_FRAME_SIZE
	.align		4
.L_1:
        /*000c*/ 	.byte	0x04, 0x11
        /*000e*/ 	.short	(.L_3 - .L_2)
	.align		4
.L_2:
        /*0010*/ 	.word	index@(_Z16sumMatrixOnGPU2DPfS_S_ii)
        /*0014*/ 	.word	0x00000000


	//----- nvinfo : EIATTR_REGCOUNT
	.align		4
.L_3:
        /*0018*/ 	.byte	0x04, 0x2f
        /*001a*/ 	.short	(.L_5 - .L_4)
	.align		4
.L_4:
        /*001c*/ 	.word	index@(_Z16sumMatrixOnGPU1DPfS_S_ii)
        /*0020*/ 	.word	0x00000020


	//----- nvinfo : EIATTR_FRAME_SIZE
	.align		4
.L_5:
        /*0024*/ 	.byte	0x04, 0x11
        /*0026*/ 	.short	(.L_7 - .L_6)
	.align		4
.L_6:
        /*0028*/ 	.word	index@(_Z16sumMatrixOnGPU1DPfS_S_ii)
        /*002c*/ 	.word	0x00000000


	//----- nvinfo : EIATTR_MIN_STACK_SIZE
	.align		4
.L_7:
        /*0030*/ 	.byte	0x04, 0x12
        /*0032*/ 	.short	(.L_9 - .L_8)
	.align		4
.L_8:
        /*0034*/ 	.word	index@(_Z16sumMatrixOnGPU1DPfS_S_ii)
        /*0038*/ 	.word	0x00000000


	//----- nvinfo : EIATTR_MIN_STACK_SIZE
	.align		4
.L_9:
        /*003c*/ 	.byte	0x04, 0x12
        /*003e*/ 	.short	(.L_11 - .L_10)
	.align		4
.L_10:
        /*0040*/ 	.word	index@(_Z16sumMatrixOnGPU2DPfS_S_ii)
        /*0044*/ 	.word	0x00000000
.L_11:


//--------------------- .nv.compat                --------------------------
	.section	.nv.compat,"",@"SHT_CUDA_COMPAT_INFO"
	.align	4
        /*0000*/ 	.byte	0x02, 0x09, 0x00, 0x00, 0x02, 0x02, 0x01, 0x00, 0x02, 0x05, 0x05, 0x00, 0x03, 0x07, 0x01, 0x01
        /*0010*/ 	.byte	0x02, 0x03, 0x00, 0x00, 0x02, 0x06, 0x01, 0x00, 0x04, 0x0b, 0x08, 0x00, 0x09, 0x00, 0x00, 0x00
        /*0020*/ 	.byte	0x00, 0x00, 0x00, 0x00


//--------------------- .nv.info._Z16sumMatrixOnGPU1DPfS_S_ii --------------------------
	.section	.nv.info._Z16sumMatrixOnGPU1DPfS_S_ii,"",@"SHT_CUDA_INFO"
	.sectionflags	@""
	.align	4


	//----- nvinfo : EIATTR_CUDA_API_VERSION
	.align		4
        /*0000*/ 	.byte	0x04, 0x37
        /*0002*/ 	.short	(.L_13 - .L_12)
.L_12:
        /*0004*/ 	.word	0x00000082


	//----- nvinfo : EIATTR_KPARAM_INFO
	.align		4
.L_13:
        /*0008*/ 	.byte	0x04, 0x17
        /*000a*/ 	.short	(.L_15 - .L_14)
.L_14:
        /*000c*/ 	.word	0x00000000
        /*0010*/ 	.short	0x0004
        /*0012*/ 	.short	0x001c
        /*0014*/ 	.byte	0x00, 0xf0, 0x11, 0x00


	//----- nvinfo : EIATTR_KPARAM_INFO
	.align		4
.L_15:
        /*0018*/ 	.byte	0x04, 0x17
        /*001a*/ 	.short	(.L_17 - .L_16)
.L_16:
        /*001c*/ 	.word	0x00000000
        /*0020*/ 	.short	0x0003
        /*0022*/ 	.short	0x0018
        /*0024*/ 	.byte	0x00, 0xf0, 0x11, 0x00


	//----- nvinfo : EIATTR_KPARAM_INFO
	.align		4
.L_17:
        /*0028*/ 	.byte	0x04, 0x17
        /*002a*/ 	.short	(.L_19 - .L_18)
.L_18:
        /*002c*/ 	.word	0x00000000
        /*0030*/ 	.short	0x0002
        /*0032*/ 	.short	0x0010
        /*0034*/ 	.byte	0x00, 0xf5, 0x21, 0x00


	//----- nvinfo : EIATTR_KPARAM_INFO
	.align		4
.L_19:
        /*0038*/ 	.byte	0x04, 0x17
        /*003a*/ 	.short	(.L_21 - .L_20)
.L_20:
        /*003c*/ 	.word	0x00000000
        /*0040*/ 	.short	0x0001
        /*0042*/ 	.short	0x0008
        /*0044*/ 	.byte	0x00, 0xf5, 0x21, 0x00


	//----- nvinfo : EIATTR_KPARAM_INFO
	.align		4
.L_21:
        /*0048*/ 	.byte	0x04, 0x17
        /*004a*/ 	.short	(.L_23 - .L_22)
.L_22:
        /*004c*/ 	.word	0x00000000
        /*0050*/ 	.short	0x0000
        /*0052*/ 	.short	0x0000
        /*0054*/ 	.byte	0x00, 0xf5, 0x21, 0x00


	//----- nvinfo : EIATTR_SPARSE_MMA_MASK
	.align		4
.L_23:
        /*0058*/ 	.byte	0x03, 0x50
        /*005a*/ 	.short	0x0000


	//----- nvinfo : EIATTR_MAXREG_COUNT
	.align		4
        /*005c*/ 	.byte	0x03, 0x1b
        /*005e*/ 	.short	0x00ff


	//----- nvinfo : EIATTR_MERCURY_ISA_VERSION
	.align		4
        /*0060*/ 	.byte	0x03, 0x5f
        /*0062*/ 	.short	0x0101


	//----- nvinfo : EIATTR_VRC_CTA_INIT_COUNT
	.align		4
        /*0064*/ 	.byte	0x02, 0x4a
	.zero		1
	.zero		1


	//----- nvinfo : EIATTR_EXIT_INSTR_OFFSETS
	.align		4
        /*0068*/ 	.byte	0x04, 0x1c
        /*006a*/ 	.short	(.L_25 - .L_24)


	//   ....[0]....
.L_24:
        /*006c*/ 	.word	0x000000a0


	//   ....[1]....
        /*0070*/ 	.word	0x00000c20


	//   ....[2]....
        /*0074*/ 	.word	0x000010c0


	//   ....[3]....
        /*0078*/ 	.word	0x00001360


	//   ....[4]....
        /*007c*/ 	.word	0x00001470


	//----- nvinfo : EIATTR_CBANK_PARAM_SIZE
	.align		4
.L_25:
        /*0080*/ 	.byte	0x03, 0x19
        /*0082*/ 	.short	0x0020


	//----- nvinfo : EIATTR_PARAM_CBANK
	.align		4
        /*0084*/ 	.byte	0x04, 0x0a
        /*0086*/ 	.short	(.L_27 - .L_26)
	.align		4
.L_26:
        /*0088*/ 	.word	index@(.nv.constant0._Z16sumMatrixOnGPU1DPfS_S_ii)
        /*008c*/ 	.short	0x0380
        /*008e*/ 	.short	0x0020


	//----- nvinfo : EIATTR_SW_WAR
	.align		4
.L_27:
        /*0090*/ 	.byte	0x04, 0x36
        /*0092*/ 	.short	(.L_29 - .L_28)
.L_28:
        /*0094*/ 	.word	0x00000008
.L_29:


//--------------------- .nv.info._Z16sumMatrixOnGPU2DPfS_S_ii --------------------------
	.section	.nv.info._Z16sumMatrixOnGPU2DPfS_S_ii,"",@"SHT_CUDA_INFO"
	.sectionflags	@""
	.align	4


	//----- nvinfo : EIATTR_CUDA_API_VERSION
	.align		4
        /*0000*/ 	.byte	0x04, 0x37
        /*0002*/ 	.short	(.L_31 - .L_30)
.L_30:
        /*0004*/ 	.word	0x00000082


	//----- nvinfo : EIATTR_KPARAM_INFO
	.align		4
.L_31:
        /*0008*/ 	.byte	0x04, 0x17
        /*000a*/ 	.short	(.L_33 - .L_32)
.L_32:
        /*000c*/ 	.word	0x00000000
        /*0010*/ 	.short	0x0004
        /*0012*/ 	.short	0x001c
        /*0014*/ 	.byte	0x00, 0xf0, 0x11, 0x00


	//----- nvinfo : EIATTR_KPARAM_INFO
	.align		4
.L_33:
        /*0018*/ 	.byte	0x04, 0x17
        /*001a*/ 	.short	(.L_35 - .L_34)
.L_34:
        /*001c*/ 	.word	0x00000000
        /*0020*/ 	.short	0x0003
        /*0022*/ 	.short	0x0018
        /*0024*/ 	.byte	0x00, 0xf0, 0x11, 0x00


	//----- nvinfo : EIATTR_KPARAM_INFO
	.align		4
.L_35:
        /*0028*/ 	.byte	0x04, 0x17
        /*002a*/ 	.short	(.L_37 - .L_36)
.L_36:
        /*002c*/ 	.word	0x00000000
        /*0030*/ 	.short	0x0002
        /*0032*/ 	.short	0x0010
        /*0034*/ 	.byte	0x00, 0xf5, 0x21, 0x00


	//----- nvinfo : EIATTR_KPARAM_INFO
	.align		4
.L_37:
        /*0038*/ 	.byte	0x04, 0x17
        /*003a*/ 	.short	(.L_39 - .L_38)
.L_38:
        /*003c*/ 	.word	0x00000000
        /*0040*/ 	.short	0x0001
        /*0042*/ 	.short	0x0008
        /*0044*/ 	.byte	0x00, 0xf5, 0x21, 0x00


	//----- nvinfo : EIATTR_KPARAM_INFO
	.align		4
.L_39:
        /*0048*/ 	.byte	0x04, 0x17
        /*004a*/ 	.short	(.L_41 - .L_40)
.L_40:
        /*004c*/ 	.word	0x00000000
        /*0050*/ 	.short	0x0000
        /*0052*/ 	.short	0x0000
        /*0054*/ 	.byte	0x00, 0xf5, 0x21, 0x00


	//----- nvinfo : EIATTR_SPARSE_MMA_MASK
	.align		4
.L_41:
        /*0058*/ 	.byte	0x03, 0x50
        /*005a*/ 	.short	0x0000


	//----- nvinfo : EIATTR_MAXREG_COUNT
	.align		4
        /*005c*/ 	.byte	0x03, 0x1b
        /*005e*/ 	.short	0x00ff


	//----- nvinfo : EIATTR_MERCURY_ISA_VERSION
	.align		4
        /*0060*/ 	.byte	0x03, 0x5f
        /*0062*/ 	.short	0x0101


	//----- nvinfo : EIATTR_VRC_CTA_INIT_COUNT
	.align		4
        /*0064*/ 	.byte	0x02, 0x4a
	.zero		1
	.zero		1


	//----- nvinfo : EIATTR_EXIT_INSTR_OFFSETS
	.align		4
        /*0068*/ 	.byte	0x04, 0x1c
        /*006a*/ 	.short	(.L_43 - .L_42)


	//   ....[0]....
.L_42:
        /*006c*/ 	.word	0x000000c0


	//   ....[1]....
        /*0070*/ 	.word	0x00000190


	//----- nvinfo : EIATTR_CBANK_PARAM_SIZE
	.align		4
.L_43:
        /*0074*/ 	.byte	0x03, 0x19
        /*0076*/ 	.short	0x0020


	//----- nvinfo : EIATTR_PARAM_CBANK
	.align		4
        /*0078*/ 	.byte	0x04, 0x0a
        /*007a*/ 	.short	(.L_45 - .L_44)
	.align		4
.L_44:
        /*007c*/ 	.word	index@(.nv.constant0._Z16sumMatrixOnGPU2DPfS_S_ii)
        /*0080*/ 	.short	0x0380
        /*0082*/ 	.short	0x0020


	//----- nvinfo : EIATTR_SW_WAR
	.align		4
.L_45:
        /*0084*/ 	.byte	0x04, 0x36
        /*0086*/ 	.short	(.L_47 - .L_46)
.L_46:
        /*0088*/ 	.word	0x00000008
.L_47:


//--------------------- .nv.callgraph             --------------------------
	.section	.nv.callgraph,"",@"SHT_CUDA_CALLGRAPH"
	.align	4
	.sectionentsize	8
	.align		4
        /*0000*/ 	.word	0x00000000
	.align		4
        /*0004*/ 	.word	0xffffffff
	.align		4
        /*0008*/ 	.word	0x00000000
	.align		4
        /*000c*/ 	.word	0xfffffffe
	.align		4
        /*0010*/ 	.word	0x00000000
	.align		4
        /*0014*/ 	.word	0xfffffffd
	.align		4
        /*0018*/ 	.word	0x00000000
	.align		4
        /*001c*/ 	.word	0xfffffffc


//--------------------- .text._Z16sumMatrixOnGPU1DPfS_S_ii --------------------------
	.section	.text._Z16sumMatrixOnGPU1DPfS_S_ii,"ax",@progbits
	.align	128
        .global         _Z16sumMatrixOnGPU1DPfS_S_ii
        .type           _Z16sumMatrixOnGPU1DPfS_S_ii,@function
        .size           _Z16sumMatrixOnGPU1DPfS_S_ii,(.L_x_7 - _Z16sumMatrixOnGPU1DPfS_S_ii)
        .other          _Z16sumMatrixOnGPU1DPfS_S_ii,@"STO_CUDA_ENTRY STV_DEFAULT"
_Z16sumMatrixOnGPU1DPfS_S_ii:
.text._Z16sumMatrixOnGPU1DPfS_S_ii:
[----:B------:R-:W-:Y:S01]  /*0000*/  LDC R1, c[0x0][0x37c] ;  /* 0x0000df00ff017b82 */ /* 0x000fe20000000800 */
[----:B------:R-:W0:Y:S07]  /*0010*/  S2R R6, SR_TID.X ;  /* 0x0000000000067919 */ /* 0x000e2e0000002100 */
[----:B------:R-:W1:Y:S01]  /*0020*/  S2UR UR5, SR_CTAID.X ;  /* 0x00000000000579c3 */ /* 0x000e620000002500 */
[----:B------:R-:W2:Y:S01]  /*0030*/  LDCU.64 UR10, c[0x0][0x398] ;  /* 0x00007300ff0a77ac */ /* 0x000ea20008000a00 */
[----:B------:R-:W1:Y:S01]  /*0040*/  LDCU UR4, c[0x0][0x360] ;  /* 0x00006c00ff0477ac */ /* 0x000e620008000800 */
[----:B--2---:R-:W-:-:S02]  /*0050*/  UISETP.GE.AND UP0, UPT, UR11, 0x1, UPT ;  /* 0x000000010b00788c */ /* 0x004fc4000bf06270 */
[----:B-1----:R-:W-:-:S04]  /*0060*/  UIMAD UR4, UR4, UR5, URZ ;  /* 0x00000005040472a4 */ /* 0x002fc8000f8e02ff */
[----:B------:R-:W-:Y:S02]  /*0070*/  PLOP3.LUT P0, PT, PT, PT, UP0, 0x80, 0x8 ;  /* 0x000000000008781c */ /* 0x000fe40003f0f008 */
[----:B0-----:R-:W-:-:S04]  /*0080*/  IADD3 R0, PT, PT, R6, UR4, RZ ;  /* 0x0000000406007c10 */ /* 0x001fc8000fffe0ff */
[----:B------:R-:W-:-:S13]  /*0090*/  ISETP.GE.U32.OR P0, PT, R0, UR10, !P0 ;  /* 0x0000000a00007c0c */ /* 0x000fda000c706470 */
[----:B------:R-:W-:Y:S05]  /*00a0*/  @P0 EXIT ;  /* 0x000000000000094d */ /* 0x000fea0003800000 */
[----:B------:R-:W-:Y:S01]  /*00b0*/  UISETP.GE.U32.AND UP0, UPT, UR11, 0x10, UPT ;  /* 0x000000100b00788c */ /* 0x000fe2000bf06070 */
[----:B------:R-:W-:Y:S01]  /*00c0*/  HFMA2 R3, -RZ, RZ, 0, 0 ;  /* 0x00000000ff037431 */ /* 0x000fe200000001ff */
[----:B------:R-:W0:Y:S07]  /*00d0*/  LDCU.64 UR8, c[0x0][0x358] ;  /* 0x00006b00ff0877ac */ /* 0x000e2e0008000a00 */
[----:B------:R-:W-:Y:S05]  /*00e0*/  BRA.U !UP0, `(.L_x_0) ;  /* 0x0000000908c47547 */ /* 0x000fea000b800000 */
[----:B------:R-:W-:Y:S01]  /*00f0*/  MOV R5, UR10 ;  /* 0x0000000a00057c02 */ /* 0x000fe20008000f00 */
[----:B------:R-:W-:Y:S01]  /*0100*/  ULOP3.LUT UR5, UR11, 0x7ffffff0, URZ, 0xc0, !UPT ;  /* 0x7ffffff00b057892 */ /* 0x000fe2000f8ec0ff */
[----:B------:R-:W-:Y:S02]  /*0110*/  MOV R7, UR10 ;  /* 0x0000000a00077c02 */ /* 0x000fe40008000f00 */
[----:B------:R-:W-:Y:S01]  /*0120*/  MOV R11, UR10 ;  /* 0x0000000a000b7c02 */ /* 0x000fe20008000f00 */
[----:B------:R-:W-:Y:S01]  /*0130*/  UIADD3 UR6, UPT, UPT, -UR5, URZ, URZ ;  /* 0x000000ff05067290 */ /* 0x000fe2000fffe1ff */
[----:B------:R-:W-:Y:S01]  /*0140*/  MOV R3, UR4 ;  /* 0x0000000400037c02 */ /* 0x000fe20008000f00 */
[--C-:B------:R-:W-:Y:S01]  /*0150*/  IMAD R4, R7, 0x3, R0.reuse ;  /* 0x0000000307047824 */ /* 0x100fe200078e0200 */
[----:B------:R-:W-:Y:S01]  /*0160*/  MOV R9, UR10 ;  /* 0x0000000a00097c02 */ /* 0x000fe20008000f00 */
[----:B------:R-:W-:Y:S01]  /*0170*/  IMAD R10, R11, 0x5, R0 ;  /* 0x000000050b0a7824 */ /* 0x000fe200078e0200 */
[----:B------:R-:W-:-:S02]  /*0180*/  MOV R15, UR10 ;  /* 0x0000000a000f7c02 */ /* 0x000fc40008000f00 */
[----:B------:R-:W-:Y:S02]  /*0190*/  MOV R17, UR10 ;  /* 0x0000000a00117c02 */ /* 0x000fe40008000f00 */
[----:B------:R-:W-:Y:S01]  /*01a0*/  MOV R21, UR10 ;  /* 0x0000000a00157c02 */ /* 0x000fe20008000f00 */
[--C-:B------:R-:W-:Y:S01]  /*01b0*/  IMAD R7, R15, 0x6, R0.reuse ;  /* 0x000000060f077824 */ /* 0x100fe200078e0200 */
        /* <DEDUP_REMOVED lines=14> */
[----:B------:R-:W-:Y:S01]  /*02a0*/  LEA R2, R5, R0, 0x1 ;  /* 0x0000000005027211 */ /* 0x000fe200078e08ff */
[----:B------:R-:W-:Y:S01]  /*02b0*/  IMAD R26, R13, 0xf, R0 ;  /* 0x0000000f0d1a7824 */ /* 0x000fe200078e0200 */
[----:B------:R-:W-:-:S02]  /*02c0*/  IADD3 R6, PT, PT, R3, UR10, R6 ;  /* 0x0000000a03067c10 */ /* 0x000fc4000fffe006 */
[-C--:B------:R-:W-:Y:S02]  /*02d0*/  LEA R5, R9, R0.reuse, 0x2 ;  /* 0x0000000009057211 */ /* 0x080fe400078e10ff */
[-C--:B------:R-:W-:Y:S02]  /*02e0*/  MOV R3, R0.reuse ;  /* 0x0000000000037202 */ /* 0x080fe40000000f00 */
[----:B------:R-:W-:-:S07]  /*02f0*/  LEA R9, R19, R0, 0x3 ;  /* 0x0000000013097211 */ /* 0x000fce00078e18ff */
.L_x_1:
[----:B------:R-:W1:Y:S08]  /*0300*/  LDC.64 R14, c[0x0][0x388] ;  /* 0x0000e200ff0e7b82 */ /* 0x000e700000000a00 */
[----:B------:R-:W2:Y:S01]  /*0310*/  LDC.64 R16, c[0x0][0x380] ;  /* 0x0000e000ff107b82 */ /* 0x000ea20000000a00 */
[----:B-1----:R-:W-:-:S06]  /*0320*/  IMAD.WIDE.U32 R18, R3, 0x4, R14 ;  /* 0x0000000403127825 */ /* 0x002fcc00078e000e */
[----:B0-----:R-:W3:Y:S01]  /*0330*/  LDG.E R19, desc[UR8][R18.64] ;  /* 0x0000000812137981 */ /* 0x001ee2000c1e1900 */
[----:B--2---:R-:W-:-:S05]  /*0340*/  IMAD.WIDE.U32 R12, R3, 0x4, R16 ;  /* 0x00000004030c7825 */ /* 0x004fca00078e0010 */
[----:B------:R0:W3:Y:S02]  /*0350*/  LDG.E R20, desc[UR8][R12.64] ;  /* 0x000000080c147981 */ /* 0x0000e4000c1e1900 */
[----:B0-----:R-:W0:Y:S02]  /*0360*/  LDC.64 R12, c[0x0][0x390] ;  /* 0x0000e400ff0c7b82 */ /* 0x001e240000000a00 */
[----:B0-----:R-:W-:-:S04]  /*0370*/  IMAD.WIDE.U32 R22, R3, 0x4, R12 ;  /* 0x0000000403167825 */ /* 0x001fc800078e000c */
[----:B---3--:R-:W-:-:S05]  /*0380*/  FADD R21, R20, R19 ;  /* 0x0000001314157221 */ /* 0x008fca0000000000 */
[----:B------:R0:W-:Y:S02]  /*0390*/  STG.E desc[UR8][R22.64], R21 ;  /* 0x0000001516007986 */ /* 0x0001e4000c101908 */
[----:B0-----:R-:W-:-:S04]  /*03a0*/  IMAD.WIDE.U32 R20, R6, 0x4, R14 ;  /* 0x0000000406147825 */ /* 0x001fc800078e000e */
[----:B------:R-:W-:Y:S02]  /*03b0*/  IMAD.WIDE.U32 R22, R6, 0x4, R16 ;  /* 0x0000000406167825 */ /* 0x000fe400078e0010 */
[----:B------:R-:W2:Y:S04]  /*03c0*/  LDG.E R20, desc[UR8][R20.64] ;  /* 0x0000000814147981 */ /* 0x000ea8000c1e1900 */
[----:B------:R-:W2:Y:S02]  /*03d0*/  LDG.E R18, desc[UR8][R22.64] ;  /* 0x0000000816127981 */ /* 0x000ea4000c1e1900 */
[----:B--2---:R-:W-:Y:S01]  /*03e0*/  FADD R19, R18, R20 ;  /* 0x0000001412137221 */ /* 0x004fe20000000000 */
[----:B------:R-:W-:-:S05]  /*03f0*/  IMAD.WIDE.U32 R20, R6, 0x4, R12 ;  /* 0x0000000406147825 */ /* 0x000fca00078e000c */
[----:B------:R0:W-:Y:S02]  /*0400*/  STG.E desc[UR8][R20.64], R19 ;  /* 0x0000001314007986 */ /* 0x0001e4000c101908 */
[----:B0-----:R-:W-:-:S05]  /*0410*/  IMAD.WIDE.U32 R18, R2, 0x4, R16 ;  /* 0x0000000402127825 */ /* 0x001fca00078e0010 */
[----:B------:R0:W2:Y:S02]  /*0420*/  LDG.E R20, desc[UR8][R18.64] ;  /* 0x0000000812147981 */ /* 0x0000a4000c1e1900 */
[----:B0-----:R-:W-:-:S05]  /*0430*/  IMAD.WIDE.U32 R18, R2, 0x4, R14 ;  /* 0x0000000402127825 */ /* 0x001fca00078e000e */
[----:B------:R-:W2:Y:S02]  /*0440*/  LDG.E R23, desc[UR8][R18.64] ;  /* 0x0000000812177981 */ /* 0x000ea4000c1e1900 */
[----:B--2---:R-:W-:Y:S01]  /*0450*/  FADD R18, R20, R23 ;  /* 0x0000001714127221 */ /* 0x004fe20000000000 */
[----:B------:R-:W-:-:S04]  /*0460*/  IMAD.WIDE.U32 R22, R2, 0x4, R12 ;  /* 0x0000000402167825 */ /* 0x000fc800078e000c */
[C---:B------:R-:W-:Y:S01]  /*0470*/  IMAD.WIDE.U32 R20, R4.reuse, 0x4, R14 ;  /* 0x0000000404147825 */ /* 0x040fe200078e000e */
[----:B------:R0:W-:Y:S05]  /*0480*/  STG.E desc[UR8][R22.64], R18 ;  /* 0x0000001216007986 */ /* 0x0001ea000c101908 */
[----:B------:R-:W2:Y:S01]  /*0490*/  LDG.E R21, desc[UR8][R20.64] ;  /* 0x0000000814157981 */ /* 0x000ea2000c1e1900 */
[----:B0-----:R-:W-:-:S06]  /*04a0*/  IMAD.WIDE.U32 R22, R4, 0x4, R16 ;  /* 0x0000000404167825 */ /* 0x001fcc00078e0010 */
        /* <DEDUP_REMOVED lines=70> */
[----:B------:R-:W2:Y:S01]  /*0910*/  LDG.E R22, desc[UR8][R22.64] ;  /* 0x0000000816167981 */ /* 0x000ea2000c1e1900 */
[----:B------:R-:W-:-:S04]  /*0920*/  IMAD.WIDE.U32 R18, R29, 0x4, R12 ;  /* 0x000000041d127825 */ /* 0x000fc800078e000c */
[----:B--2---:R-:W-:-:S05]  /*0930*/  FADD R21, R22, R21 ;  /* 0x0000001516157221 */ /* 0x004fca0000000000 */
[----:B------:R0:W-:Y:S02]  /*0940*/  STG.E desc[UR8][R18.64], R21 ;  /* 0x0000001512007986 */ /* 0x0001e4000c101908 */
[----:B0-----:R-:W-:-:S04]  /*0950*/  IMAD.WIDE.U32 R18, R24, 0x4, R16 ;  /* 0x0000000418127825 */ /* 0x001fc800078e0010 */
[C---:B------:R-:W-:Y:S02]  /*0960*/  IMAD.WIDE.U32 R20, R24.reuse, 0x4, R14 ;  /* 0x0000000418147825 */ /* 0x040fe400078e000e */
[----:B------:R-:W2:Y:S04]  /*0970*/  LDG.E R19, desc[UR8][R18.64] ;  /* 0x0000000812137981 */ /* 0x000ea8000c1e1900 */
[----:B------:R-:W2:Y:S01]  /*0980*/  LDG.E R20, desc[UR8][R20.64] ;  /* 0x0000000814147981 */ /* 0x000ea2000c1e1900 */
[----:B------:R-:W-:-:S04]  /*0990*/  IMAD.WIDE.U32 R22, R24, 0x4, R12 ;  /* 0x0000000418167825 */ /* 0x000fc800078e000c */
[----:B------:R-:W-:-:S04]  /*09a0*/  IMAD.WIDE.U32 R16, R26, 0x4, R16 ;  /* 0x000000041a107825 */ /* 0x000fc800078e0010 */
[----:B------:R-:W-:-:S04]  /*09b0*/  IMAD.WIDE.U32 R14, R26, 0x4, R14 ;  /* 0x000000041a0e7825 */ /* 0x000fc800078e000e */
[----:B--2---:R-:W-:-:S05]  /*09c0*/  FADD R19, R19, R20 ;  /* 0x0000001413137221 */ /* 0x004fca0000000000 */
[----:B------:R0:W-:Y:S04]  /*09d0*/  STG.E desc[UR8][R22.64], R19 ;  /* 0x0000001316007986 */ /* 0x0001e8000c101908 */
[----:B------:R1:W0:Y:S04]  /*09e0*/  LDG.E R16, desc[UR8][R16.64] ;  /* 0x0000000810107981 */ /* 0x000228000c1e1900 */
[----:B------:R2:W0:Y:S01]  /*09f0*/  LDG.E R15, desc[UR8][R14.64] ;  /* 0x000000080e0f7981 */ /* 0x000422000c1e1900 */
[----:B------:R-:W-:Y:S01]  /*0a00*/  UIADD3 UR6, UPT, UPT, UR6, 0x10, URZ ;  /* 0x0000001006067890 */ /* 0x000fe2000fffe0ff */
[----:B------:R-:W-:-:S03]  /*0a10*/  IMAD.WIDE.U32 R12, R26, 0x4, R12 ;  /* 0x000000041a0c7825 */ /* 0x000fc600078e000c */
[----:B------:R-:W-:Y:S01]  /*0a20*/  UISETP.NE.AND UP0, UPT, UR6, URZ, UPT ;  /* 0x000000ff0600728c */ /* 0x000fe2000bf05270 */
[----:B-1----:R-:W-:Y:S02]  /*0a30*/  MOV R17, UR10 ;  /* 0x0000000a00117c02 */ /* 0x002fe40008000f00 */
[----:B------:R-:W-:Y:S02]  /*0a40*/  MOV R18, UR10 ;  /* 0x0000000a00127c02 */ /* 0x000fe40008000f00 */
[----:B------:R-:W-:Y:S02]  /*0a50*/  MOV R21, UR10 ;  /* 0x0000000a00157c02 */ /* 0x000fe40008000f00 */
[----:B------:R-:W-:Y:S02]  /*0a60*/  MOV R20, UR10 ;  /* 0x0000000a00147c02 */ /* 0x000fe40008000f00 */
[----:B--2---:R-:W-:Y:S02]  /*0a70*/  MOV R14, UR10 ;  /* 0x0000000a000e7c02 */ /* 0x004fe40008000f00 */
[----:B------:R-:W-:-:S02]  /*0a80*/  LEA R6, R17, R6, 0x4 ;  /* 0x0000000611067211 */ /* 0x000fc400078e20ff */
[----:B------:R-:W-:Y:S02]  /*0a90*/  LEA R2, R18, R2, 0x4 ;  /* 0x0000000212027211 */ /* 0x000fe400078e20ff */
[----:B------:R-:W-:Y:S02]  /*0aa0*/  LEA R4, R21, R4, 0x4 ;  /* 0x0000000415047211 */ /* 0x000fe400078e20ff */
[----:B------:R-:W-:Y:S02]  /*0ab0*/  LEA R5, R20, R5, 0x4 ;  /* 0x0000000514057211 */ /* 0x000fe400078e20ff */
[----:B------:R-:W-:Y:S02]  /*0ac0*/  LEA R10, R17, R10, 0x4 ;  /* 0x0000000a110a7211 */ /* 0x000fe400078e20ff */
[C---:B------:R-:W-:Y:S02]  /*0ad0*/  LEA R7, R14.reuse, R7, 0x4 ;  /* 0x000000070e077211 */ /* 0x040fe400078e20ff */
[----:B------:R-:W-:-:S02]  /*0ae0*/  LEA R11, R14, R11, 0x4 ;  /* 0x0000000b0e0b7211 */ /* 0x000fc400078e20ff */
[----:B------:R-:W-:Y:S02]  /*0af0*/  LEA R27, R18, R27, 0x4 ;  /* 0x0000001b121b7211 */ /* 0x000fe400078e20ff */
[----:B------:R-:W-:Y:S01]  /*0b00*/  LEA R29, R14, R29, 0x4 ;  /* 0x0000001d0e1d7211 */ /* 0x000fe200078e20ff */
[----:B0-----:R-:W-:Y:S01]  /*0b10*/  FADD R19, R16, R15 ;  /* 0x0000000f10137221 */ /* 0x001fe20000000000 */
[----:B------:R-:W-:Y:S02]  /*0b20*/  MOV R15, UR10 ;  /* 0x0000000a000f7c02 */ /* 0x000fe40008000f00 */
[----:B------:R-:W-:Y:S02]  /*0b30*/  MOV R16, UR10 ;  /* 0x0000000a00107c02 */ /* 0x000fe40008000f00 */
[----:B------:R0:W-:Y:S01]  /*0b40*/  STG.E desc[UR8][R12.64], R19 ;  /* 0x000000130c007986 */ /* 0x0001e2000c101908 */
[----:B------:R-:W-:Y:S02]  /*0b50*/  LEA R8, R15, R8, 0x4 ;  /* 0x000000080f087211 */ /* 0x000fe400078e20ff */
[----:B------:R-:W-:-:S02]  /*0b60*/  LEA R9, R16, R9, 0x4 ;  /* 0x0000000910097211 */ /* 0x000fc400078e20ff */
[----:B------:R-:W-:Y:S02]  /*0b70*/  LEA R28, R15, R28, 0x4 ;  /* 0x0000001c0f1c7211 */ /* 0x000fe400078e20ff */
[----:B------:R-:W-:Y:S02]  /*0b80*/  LEA R25, R16, R25, 0x4 ;  /* 0x0000001910197211 */ /* 0x000fe400078e20ff */
[----:B0-----:R-:W-:Y:S02]  /*0b90*/  MOV R13, UR10 ;  /* 0x0000000a000d7c02 */ /* 0x001fe40008000f00 */
[----:B------:R-:W-:Y:S02]  /*0ba0*/  MOV R12, UR10 ;  /* 0x0000000a000c7c02 */ /* 0x000fe40008000f00 */
[----:B------:R-:W-:Y:S02]  /*0bb0*/  LEA R24, R13, R24, 0x4 ;  /* 0x000000180d187211 */ /* 0x000fe400078e20ff */
[----:B------:R-:W-:-:S02]  /*0bc0*/  LEA R26, R15, R26, 0x4 ;  /* 0x0000001a0f1a7211 */ /* 0x000fc400078e20ff */
[----:B------:R-:W-:Y:S01]  /*0bd0*/  LEA R3, R12, R3, 0x4 ;  /* 0x000000030c037211 */ /* 0x000fe200078e20ff */
[----:B------:R-:W-:Y:S06]  /*0be0*/  BRA.U UP0, `(.L_x_1) ;  /* 0xfffffff500c47547 */ /* 0x000fec000b83ffff */
[----:B------:R-:W-:-:S07]  /*0bf0*/  MOV R3, UR5 ;  /* 0x0000000500037c02 */ /* 0x000fce0008000f00 */
.L_x_0:
[----:B------:R-:W-:-:S06]  /*0c00*/  ULOP3.LUT UP0, UR5, UR11, 0xf, URZ, 0xc0, !UPT ;  /* 0x0000000f0b057892 */ /* 0x000fcc000f80c0ff */
[----:B------:R-:W-:-:S13]  /*0c10*/  PLOP3.LUT P0, PT, PT, PT, UP0, 0x80, 0x8 ;  /* 0x000000000008781c */ /* 0x000fda0003f0f008 */
[----:B0-----:R-:W-:Y:S05]  /*0c20*/  @!P0 EXIT ;  /* 0x000000000000894d */ /* 0x001fea0003800000 */
[----:B------:R-:W-:Y:S01]  /*0c30*/  MOV R2, UR5 ;  /* 0x0000000500027c02 */ /* 0x000fe20008000f00 */
[----:B------:R-:W-:-:S03]  /*0c40*/  ULOP3.LUT UR6, UR11, 0x7, URZ, 0xc0, !UPT ;  /* 0x000000070b067892 */ /* 0x000fc6000f8ec0ff */
[----:B------:R-:W-:-:S03]  /*0c50*/  ISETP.GE.U32.AND P0, PT, R2, 0x8, PT ;  /* 0x000000080200780c */ /* 0x000fc60003f06070 */
[----:B------:R-:W-:-:S10]  /*0c60*/  ISETP.NE.AND P1, PT, RZ, UR6, PT ;  /* 0x00000006ff007c0c */ /* 0x000fd4000bf25270 */
[----:B------:R-:W-:Y:S05]  /*0c70*/  @!P0 BRA `(.L_x_2) ;  /* 0x0000000400108947 */ /* 0x000fea0003800000 */
[----:B------:R-:W0:Y:S01]  /*0c80*/  LDC.64 R6, c[0x0][0x380] ;  /* 0x0000e000ff067b82 */ /* 0x000e220000000a00 */
[----:B------:R-:W-:-:S07]  /*0c90*/  IMAD R15, R3, UR10, R0 ;  /* 0x0000000a030f7c24 */ /* 0x000fce000f8e0200 */
[----:B------:R-:W1:Y:S08]  /*0ca0*/  LDC.64 R4, c[0x0][0x388] ;  /* 0x0000e200ff047b82 */ /* 0x000e700000000a00 */
[----:B------:R-:W2:Y:S01]  /*0cb0*/  LDC.64 R8, c[0x0][0x390] ;  /* 0x0000e400ff087b82 */ /* 0x000ea20000000a00 */
[----:B0-----:R-:W-:-:S06]  /*0cc0*/  IMAD.WIDE.U32 R10, R15, 0x4, R6 ;  /* 0x000000040f0a7825 */ /* 0x001fcc00078e0006 */
[----:B------:R-:W3:Y:S01]  /*0cd0*/  LDG.E R10, desc[UR8][R10.64] ;  /* 0x000000080a0a7981 */ /* 0x000ee2000c1e1900 */
[----:B-1----:R-:W-:-:S06]  /*0ce0*/  IMAD.WIDE.U32 R12, R15, 0x4, R4 ;  /* 0x000000040f0c7825 */ /* 0x002fcc00078e0004 */
[----:B------:R-:W3:Y:S01]  /*0cf0*/  LDG.E R13, desc[UR8][R12.64] ;  /* 0x000000080c0d7981 */ /* 0x000ee2000c1e1900 */
[C---:B------:R-:W-:Y:S01]  /*0d00*/  IADD3 R21, PT, PT, R15.reuse, UR10, RZ ;  /* 0x0000000a0f157c10 */ /* 0x040fe2000fffe0ff */
[----:B--2---:R-:W-:-:S04]  /*0d10*/  IMAD.WIDE.U32 R14, R15, 0x4, R8 ;  /* 0x000000040f0e7825 */ /* 0x004fc800078e0008 */
[----:B------:R-:W-:-:S04]  /*0d20*/  IMAD.WIDE.U32 R16, R21, 0x4, R6 ;  /* 0x0000000415107825 */ /* 0x000fc800078e0006 */
[----:B------:R-:W-:-:S04]  /*0d30*/  IMAD.WIDE.U32 R18, R21, 0x4, R4 ;  /* 0x0000000415127825 */ /* 0x000fc800078e0004 */
[----:B---3--:R-:W-:-:S05]  /*0d40*/  FADD R23, R10, R13 ;  /* 0x0000000d0a177221 */ /* 0x008fca0000000000 */
[----:B------:R0:W-:Y:S04]  /*0d50*/  STG.E desc[UR8][R14.64], R23 ;  /* 0x000000170e007986 */ /* 0x0001e8000c101908 */
[----:B------:R-:W2:Y:S04]  /*0d60*/  LDG.E R16, desc[UR8][R16.64] ;  /* 0x0000000810107981 */ /* 0x000ea8000c1e1900 */
[----:B------:R-:W2:Y:S01]  /*0d70*/  LDG.E R19, desc[UR8][R18.64] ;  /* 0x0000000812137981 */ /* 0x000ea2000c1e1900 */
[C---:B------:R-:W-:Y:S01]  /*0d80*/  IADD3 R27, PT, PT, R21.reuse, UR10, RZ ;  /* 0x0000000a151b7c10 */ /* 0x040fe2000fffe0ff */
[----:B------:R-:W-:-:S04]  /*0d90*/  IMAD.WIDE.U32 R10, R21, 0x4, R8 ;  /* 0x00000004150a7825 */ /* 0x000fc800078e0008 */
[----:B------:R-:W-:-:S04]  /*0da0*/  IMAD.WIDE.U32 R12, R27, 0x4, R6 ;  /* 0x000000041b0c7825 */ /* 0x000fc800078e0006 */
[----:B------:R-:W-:-:S04]  /*0db0*/  IMAD.WIDE.U32 R20, R27, 0x4, R4 ;  /* 0x000000041b147825 */ /* 0x000fc800078e0004 */
[----:B--2---:R-:W-:-:S05]  /*0dc0*/  FADD R25, R16, R19 ;  /* 0x0000001310197221 */ /* 0x004fca0000000000 */
[----:B------:R1:W-:Y:S04]  /*0dd0*/  STG.E desc[UR8][R10.64], R25 ;  /* 0x000000190a007986 */ /* 0x0003e8000c101908 */
[----:B------:R-:W2:Y:S04]  /*0de0*/  LDG.E R12, desc[UR8][R12.64] ;  /* 0x000000080c0c7981 */ /* 0x000ea8000c1e1900 */
[----:B------:R-:W2:Y:S01]  /*0df0*/  LDG.E R21, desc[UR8][R20.64] ;  /* 0x0000000814157981 */ /* 0x000ea2000c1e1900 */
[C---:B------:R-:W-:Y:S01]  /*0e00*/  IADD3 R29, PT, PT, R27.reuse, UR10, RZ ;  /* 0x0000000a1b1d7c10 */ /* 0x040fe2000fffe0ff */
[----:B0-----:R-:W-:-:S04]  /*0e10*/  IMAD.WIDE.U32 R14, R27, 0x4, R8 ;  /* 0x000000041b0e7825 */ /* 0x001fc800078e0008 */
[----:B------:R-:W-:-:S04]  /*0e20*/  IMAD.WIDE.U32 R16, R29, 0x4, R6 ;  /* 0x000000041d107825 */ /* 0x000fc800078e0006 */
[----:B------:R-:W-:-:S04]  /*0e30*/  IMAD.WIDE.U32 R18, R29, 0x4, R4 ;  /* 0x000000041d127825 */ /* 0x000fc800078e0004 */
[----:B--2---:R-:W-:-:S05]  /*0e40*/  FADD R23, R12, R21 ;  /* 0x000000150c177221 */ /* 0x004fca0000000000 */
[----:B------:R0:W-:Y:S04]  /*0e50*/  STG.E desc[UR8][R14.64], R23 ;  /* 0x000000170e007986 */ /* 0x0001e8000c101908 */
[----:B------:R-:W2:Y:S04]  /*0e60*/  LDG.E R16, desc[UR8][R16.64] ;  /* 0x0000000810107981 */ /* 0x000ea8000c1e1900 */
[----:B------:R-:W2:Y:S01]  /*0e70*/  LDG.E R19, desc[UR8][R18.64] ;  /* 0x0000000812137981 */ /* 0x000ea2000c1e1900 */
[C---:B------:R-:W-:Y:S01]  /*0e80*/  IADD3 R27, PT, PT, R29.reuse, UR10, RZ ;  /* 0x0000000a1d1b7c10 */ /* 0x040fe2000fffe0ff */
[----:B-1----:R-:W-:-:S04]  /*0e90*/  IMAD.WIDE.U32 R10, R29, 0x4, R8 ;  /* 0x000000041d0a7825 */ /* 0x002fc800078e0008 */
        /* <DEDUP_REMOVED lines=22> */
[C---:B0-----:R-:W-:Y:S01]  /*1000*/  IADD3 R23, PT, PT, R27.reuse, UR10, RZ ;  /* 0x0000000a1b177c10 */ /* 0x041fe2000fffe0ff */
[----:B------:R-:W-:-:S04]  /*1010*/  IMAD.WIDE.U32 R14, R27, 0x4, R8 ;  /* 0x000000041b0e7825 */ /* 0x000fc800078e0008 */
[----:B------:R-:W-:-:S04]  /*1020*/  IMAD.WIDE.U32 R6, R23, 0x4, R6 ;  /* 0x0000000417067825 */ /* 0x000fc800078e0006 */
[----:B------:R-:W-:-:S04]  /*1030*/  IMAD.WIDE.U32 R4, R23, 0x4, R4 ;  /* 0x0000000417047825 */ /* 0x000fc800078e0004 */
[----:B--2---:R-:W-:-:S05]  /*1040*/  FADD R17, R12, R21 ;  /* 0x000000150c117221 */ /* 0x004fca0000000000 */
[----:B------:R0:W-:Y:S04]  /*1050*/  STG.E desc[UR8][R14.64], R17 ;  /* 0x000000110e007986 */ /* 0x0001e8000c101908 */
[----:B------:R-:W1:Y:S04]  /*1060*/  LDG.E R6, desc[UR8][R6.64] ;  /* 0x0000000806067981 */ /* 0x000e68000c1e1900 */
[----:B------:R-:W1:Y:S01]  /*1070*/  LDG.E R5, desc[UR8][R4.64] ;  /* 0x0000000804057981 */ /* 0x000e62000c1e1900 */
[----:B------:R-:W-:Y:S01]  /*1080*/  IMAD.WIDE.U32 R8, R23, 0x4, R8 ;  /* 0x0000000417087825 */ /* 0x000fe200078e0008 */
[----:B------:R-:W-:-:S03]  /*1090*/  IADD3 R3, PT, PT, R3, 0x8, RZ ;  /* 0x0000000803037810 */ /* 0x000fc60007ffe0ff */
[----:B-1----:R-:W-:-:S05]  /*10a0*/  FADD R11, R6, R5 ;  /* 0x00000005060b7221 */ /* 0x002fca0000000000 */
[----:B------:R0:W-:Y:S02]  /*10b0*/  STG.E desc[UR8][R8.64], R11 ;  /* 0x0000000b08007986 */ /* 0x0001e4000c101908 */
.L_x_2:
[----:B------:R-:W-:Y:S05]  /*10c0*/  @!P1 EXIT ;  /* 0x000000000000994d */ /* 0x000fea0003800000 */
[----:B------:R-:W-:Y:S01]  /*10d0*/  MOV R2, UR6 ;  /* 0x0000000600027c02 */ /* 0x000fe20008000f00 */
[----:B------:R-:W-:-:S03]  /*10e0*/  ULOP3.LUT UR4, UR11, 0x3, URZ, 0xc0, !UPT ;  /* 0x000000030b047892 */ /* 0x000fc6000f8ec0ff */
[----:B------:R-:W-:-:S03]  /*10f0*/  ISETP.GE.U32.AND P0, PT, R2, 0x4, PT ;  /* 0x000000040200780c */ /* 0x000fc60003f06070 */
[----:B------:R-:W-:-:S10]  /*1100*/  ISETP.NE.AND P1, PT, RZ, UR4, PT ;  /* 0x00000004ff007c0c */ /* 0x000fd4000bf25270 */
[----:B------:R-:W-:Y:S05]  /*1110*/  @!P0 BRA `(.L_x_3) ;  /* 0x0000000000908947 */ /* 0x000fea0003800000 */
[----:B------:R-:W1:Y:S01]  /*1120*/  LDC.64 R6, c[0x0][0x380] ;  /* 0x0000e000ff067b82 */ /* 0x000e620000000a00 */
[----:B0-----:R-:W-:-:S07]  /*1130*/  IMAD R15, R3, UR10, R0 ;  /* 0x0000000a030f7c24 */ /* 0x001fce000f8e0200 */
[----:B------:R-:W0:Y:S08]  /*1140*/  LDC.64 R4, c[0x0][0x388] ;  /* 0x0000e200ff047b82 */ /* 0x000e300000000a00 */
[----:B------:R-:W2:Y:S01]  /*1150*/  LDC.64 R8, c[0x0][0x390] ;  /* 0x0000e400ff087b82 */ /* 0x000ea20000000a00 */
[----:B-1----:R-:W-:-:S06]  /*1160*/  IMAD.WIDE.U32 R10, R15, 0x4, R6 ;  /* 0x000000040f0a7825 */ /* 0x002fcc00078e0006 */
[----:B------:R-:W3:Y:S01]  /*1170*/  LDG.E R10, desc[UR8][R10.64] ;  /* 0x000000080a0a7981 */ /* 0x000ee2000c1e1900 */
[----:B0-----:R-:W-:-:S06]  /*1180*/  IMAD.WIDE.U32 R12, R15, 0x4, R4 ;  /* 0x000000040f0c7825 */ /* 0x001fcc00078e0004 */
        /* <DEDUP_REMOVED lines=29> */
.L_x_3:
[----:B------:R-:W-:Y:S05]  /*1360*/  @!P1 EXIT ;  /* 0x000000000000994d */ /* 0x000fea0003800000 */
[----:B------:R-:W1:Y:S01]  /*1370*/  LDC.64 R12, c[0x0][0x390] ;  /* 0x0000e400ff0c7b82 */ /* 0x000e620000000a00 */
[----:B0-2---:R-:W-:Y:S01]  /*1380*/  IMAD R15, R3, UR10, R0 ;  /* 0x0000000a030f7c24 */ /* 0x005fe2000f8e0200 */
[----:B------:R-:W-:-:S06]  /*1390*/  UIADD3 UR4, UPT, UPT, -UR4, URZ, URZ ;  /* 0x000000ff04047290 */ /* 0x000fcc000fffe1ff */
[----:B------:R-:W0:Y:S08]  /*13a0*/  LDC.64 R8, c[0x0][0x380] ;  /* 0x0000e000ff087b82 */ /* 0x000e300000000a00 */
[----:B------:R-:W2:Y:S02]  /*13b0*/  LDC.64 R10, c[0x0][0x388] ;  /* 0x0000e200ff0a7b82 */ /* 0x000ea40000000a00 */
.L_x_4:
[----:B0-----:R-:W-:-:S04]  /*13c0*/  IMAD.WIDE.U32 R2, R15, 0x4, R8 ;  /* 0x000000040f027825 */ /* 0x001fc800078e0008 */
[C---:B--2---:R-:W-:Y:S02]  /*13d0*/  IMAD.WIDE.U32 R4, R15.reuse, 0x4, R10 ;  /* 0x000000040f047825 */ /* 0x044fe400078e000a */
[----:B------:R-:W2:Y:S04]  /*13e0*/  LDG.E R2, desc[UR8][R2.64] ;  /* 0x0000000802027981 */ /* 0x000ea8000c1e1900 */
[----:B------:R-:W2:Y:S01]  /*13f0*/  LDG.E R5, desc[UR8][R4.64] ;  /* 0x0000000804057981 */ /* 0x000ea2000c1e1900 */
[C---:B-1-3--:R-:W-:Y:S01]  /*1400*/  IMAD.WIDE.U32 R6, R15.reuse, 0x4, R12 ;  /* 0x000000040f067825 */ /* 0x04afe200078e000c */
[----:B------:R-:W-:Y:S01]  /*1410*/  UIADD3 UR4, UPT, UPT, UR4, 0x1, URZ ;  /* 0x0000000104047890 */ /* 0x000fe2000fffe0ff */
[----:B------:R-:W-:-:S03]  /*1420*/  IADD3 R15, PT, PT, R15, UR10, RZ ;  /* 0x0000000a0f0f7c10 */ /* 0x000fc6000fffe0ff */
[----:B------:R-:W-:Y:S01]  /*1430*/  UISETP.NE.AND UP0, UPT, UR4, URZ, UPT ;  /* 0x000000ff0400728c */ /* 0x000fe2000bf05270 */
[----:B--2---:R-:W-:-:S05]  /*1440*/  FADD R17, R2, R5 ;  /* 0x0000000502117221 */ /* 0x004fca0000000000 */
[----:B------:R3:W-:Y:S03]  /*1450*/  STG.E desc[UR8][R6.64], R17 ;  /* 0x0000001106007986 */ /* 0x0007e6000c101908 */
[----:B------:R-:W-:Y:S05]  /*1460*/  BRA.U UP0, `(.L_x_4) ;  /* 0xfffffffd00d47547 */ /* 0x000fea000b83ffff */
[----:B------:R-:W-:Y:S05]  /*1470*/  EXIT ;  /* 0x000000000000794d */ /* 0x000fea0003800000 */
.L_x_5:
[----:B------:R-:W-:-:S00]  /*1480*/  BRA `(.L_x_5) ;  /* 0xfffffffc00fc7947 */ /* 0x000fc0000383ffff */
[----:B------:R-:W-:-:S00]  /*1490*/  NOP ;  /* 0x0000000000007918 */ /* 0x000fc00000000000 */
        /* <DEDUP_REMOVED lines=14> */
.L_x_7:


//--------------------- .text._Z16sumMatrixOnGPU2DPfS_S_ii --------------------------
	.section	.text._Z16sumMatrixOnGPU2DPfS_S_ii,"ax",@progbits
	.align	128
        .global         _Z16sumMatrixOnGPU2DPfS_S_ii
        .type           _Z16sumMatrixOnGPU2DPfS_S_ii,@function
        .size           _Z16sumMatrixOnGPU2DPfS_S_ii,(.L_x_8 - _Z16sumMatrixOnGPU2DPfS_S_ii)
        .other          _Z16sumMatrixOnGPU2DPfS_S_ii,@"STO_CUDA_ENTRY STV_DEFAULT"
_Z16sumMatrixOnGPU2DPfS_S_ii:
.text._Z16sumMatrixOnGPU2DPfS_S_ii:
[----:B------:R-:W-:Y:S01]  /*0000*/  LDC R1, c[0x0][0x37c] ;  /* 0x0000df00ff017b82 */ /* 0x000fe20000000800 */
[----:B------:R-:W0:Y:S01]  /*0010*/  S2R R7, SR_CTAID.Y ;  /* 0x0000000000077919 */ /* 0x000e220000002600 */
[----:B------:R-:W1:Y:S01]  /*0020*/  LDCU UR4, c[0x0][0x360] ;  /* 0x00006c00ff0477ac */ /* 0x000e620008000800 */
[----:B------:R-:W0:Y:S01]  /*0030*/  S2R R2, SR_TID.Y ;  /* 0x0000000000027919 */ /* 0x000e220000002200 */
[----:B------:R-:W0:Y:S01]  /*0040*/  LDCU UR5, c[0x0][0x364] ;  /* 0x00006c80ff0577ac */ /* 0x000e220008000800 */
[----:B------:R-:W1:Y:S01]  /*0050*/  S2R R0, SR_CTAID.X ;  /* 0x0000000000007919 */ /* 0x000e620000002500 */
[----:B------:R-:W2:Y:S01]  /*0060*/  LDCU.64 UR6, c[0x0][0x398] ;  /* 0x00007300ff0677ac */ /* 0x000ea20008000a00 */
[----:B------:R-:W1:Y:S01]  /*0070*/  S2R R3, SR_TID.X ;  /* 0x0000000000037919 */ /* 0x000e620000002100 */
[----:B0-----:R-:W-:-:S05]  /*0080*/  IMAD R7, R7, UR5, R2 ;  /* 0x0000000507077c24 */ /* 0x001fca000f8e0202 */
[----:B--2---:R-:W-:Y:S01]  /*0090*/  ISETP.GE.U32.AND P0, PT, R7, UR7, PT ;  /* 0x0000000707007c0c */ /* 0x004fe2000bf06070 */
[----:B-1----:R-:W-:-:S05]  /*00a0*/  IMAD R0, R0, UR4, R3 ;  /* 0x0000000400007c24 */ /* 0x002fca000f8e0203 */
[----:B------:R-:W-:-:S13]  /*00b0*/  ISETP.GE.U32.OR P0, PT, R0, UR6, P0 ;  /* 0x0000000600007c0c */ /* 0x000fda0008706470 */
[----:B------:R-:W-:Y:S05]  /*00c0*/  @P0 EXIT ;  /* 0x000000000000094d */ /* 0x000fea0003800000 */
[----:B------:R-:W0:Y:S01]  /*00d0*/  LDC.64 R2, c[0x0][0x380] ;  /* 0x0000e000ff027b82 */ /* 0x000e220000000a00 */
[----:B------:R-:W1:Y:S01]  /*00e0*/  LDCU.64 UR4, c[0x0][0x358] ;  /* 0x00006b00ff0477ac */ /* 0x000e620008000a00 */
[----:B------:R-:W-:-:S06]  /*00f0*/  IMAD R9, R7, UR6, R0 ;  /* 0x0000000607097c24 */ /* 0x000fcc000f8e0200 */
[----:B------:R-:W2:Y:S08]  /*0100*/  LDC.64 R4, c[0x0][0x388] ;  /* 0x0000e200ff047b82 */ /* 0x000eb00000000a00 */
[----:B------:R-:W3:Y:S01]  /*0110*/  LDC.64 R6, c[0x0][0x390] ;  /* 0x0000e400ff067b82 */ /* 0x000ee20000000a00 */
[----:B0-----:R-:W-:-:S06]  /*0120*/  IMAD.WIDE.U32 R2, R9, 0x4, R2 ;  /* 0x0000000409027825 */ /* 0x001fcc00078e0002 */
[----:B-1----:R-:W4:Y:S01]  /*0130*/  LDG.E R2, desc[UR4][R2.64] ;  /* 0x0000000402027981 */ /* 0x002f22000c1e1900 */
[----:B--2---:R-:W-:-:S06]  /*0140*/  IMAD.WIDE.U32 R4, R9, 0x4, R4 ;  /* 0x0000000409047825 */ /* 0x004fcc00078e0004 */
[----:B------:R-:W4:Y:S01]  /*0150*/  LDG.E R5, desc[UR4][R4.64] ;  /* 0x0000000404057981 */ /* 0x000f22000c1e1900 */
[----:B---3--:R-:W-:-:S04]  /*0160*/  IMAD.WIDE.U32 R6, R9, 0x4, R6 ;  /* 0x0000000409067825 */ /* 0x008fc800078e0006 */
[----:B----4-:R-:W-:-:S05]  /*0170*/  FADD R9, R2, R5 ;  /* 0x0000000502097221 */ /* 0x010fca0000000000 */
[----:B------:R-:W-:Y:S01]  /*0180*/  STG.E desc[UR4][R6.64], R9 ;  /* 0x0000000906007986 */ /* 0x000fe2000c101904 */
[----:B------:R-:W-:Y:S05]  /*0190*/  EXIT ;  /* 0x000000000000794d */ /* 0x000fea0003800000 */
.L_x_6:
        /* <DEDUP_REMOVED lines=14> */
.L_x_8:


//--------------------- .nv.shared.reserved.0     --------------------------
	.section	.nv.shared.reserved.0,"aw",@nobits
	.weak		__nv_reservedSMEM_offset_0_alias
	.size		__nv_reservedSMEM_offset_0_alias, 0, 64
	.other		__nv_reservedSMEM_offset_0_alias,@"STO_CUDA_RESERVED_SHARED STV_DEFAULT"
__nv_reservedSMEM_offset_0_alias:
	.zero		0
	.zero		64


//--------------------- .nv.constant0._Z16sumMatrixOnGPU1DPfS_S_ii --------------------------
	.section	.nv.constant0._Z16sumMatrixOnGPU1DPfS_S_ii,"a",@progbits
	.sectionflags	@""
	.align	4
.nv.constant0._Z16sumMatrixOnGPU1DPfS_S_ii:
	.zero		928


//--------------------- .nv.constant0._Z16sumMatrixOnGPU2DPfS_S_ii --------------------------
	.section	.nv.constant0._Z16sumMatrixOnGPU2DPfS_S_ii,"a",@progbits
	.sectionflags	@""
	.align	4
.nv.constant0._Z16sumMatrixOnGPU2DPfS_S_ii:
	.zero		928


//--------------------- SYMBOLS --------------------------

	.type		.nv.reservedSmem.offset0,@object
	.size		.nv.reservedSmem.offset0,0x4
